//
// Generated by NVIDIA NVVM Compiler
//
// Compiler Build ID: CL-36424714
// Cuda compilation tools, release 13.0, V13.0.88
// Based on NVVM 20.0.0
//

.version 9.0
.target sm_100
.address_size 64

	// .globl	_Z14hello_from_gpuv
.extern .func  (.param .b32 func_retval0) vprintf
(
	.param .b64 vprintf_param_0,
	.param .b64 vprintf_param_1
)
;
.global .align 1 .b8 $str[29] = {72, 101, 108, 108, 111, 44, 32, 87, 111, 114, 108, 100, 33, 32, 102, 114, 111, 109, 32, 116, 104, 101, 32, 71, 80, 85, 33, 10};

.visible .entry _Z14hello_from_gpuv()
{
	.reg .b32 	%r<3>;
	.reg .b64 	%rd<3>;

	mov.u64 	%rd1, $str;
	cvta.global.u64 	%rd2, %rd1;
	{ // callseq 0, 0
	.param .b64 param0;
	st.param.b64 	[param0], %rd2;
	.param .b64 param1;
	st.param.b64 	[param1], 0;
	.param .b32 retval0;
	call.uni (retval0), 
	vprintf, 
	(
	param0, 
	param1
	);
	ld.param.b32 	%r1, [retval0];
	} // callseq 0
	ret;

}


// ===== COMPILED SASS (sm_100) =====

	.target	sm_100

	.elftype	@"ET_EXEC"


//--------------------- .note.nv.tkinfo           --------------------------
	.section	.note.nv.tkinfo,"",@"SHT_NOTE"
	.sectionflags	@"SHF_NOTE_NV_TKINFO"
	.tkinfo
        /*0018*/ 	.word	0x00000002
        /*0030*/ 	.string	""
        /*0030*/ 	.string	"ptxas"
        /*0030*/ 	.string	"Cuda compilation tools, release 13.0, V13.0.88"
        /*0030*/ 	.string	"Build cuda_13.0.r13.0/compiler.36424714_0"
        /*0030*/ 	.string	"-arch sm_100 -m 64 "



//--------------------- .note.nv.cuinfo           --------------------------
	.section	.note.nv.cuinfo,"",@"SHT_NOTE"
	.sectionflags	@"SHF_NOTE_NV_CUINFO"
        /*0018*/ 	.short	0x0002
        /*001a*/ 	.short	0x0064
        /*001c*/ 	.short	0x0082
	.zero		2


//--------------------- .nv.info                  --------------------------
	.section	.nv.info,"",@"SHT_CUDA_INFO"
	.align	4


	//----- nvinfo : EIATTR_REGCOUNT
	.align		4
        /*0000*/ 	.byte	0x04, 0x2f
        /*0002*/ 	.short	(.L_2 - .L_1)
	.align		4
.L_1:
        /*0004*/ 	.word	index@(_Z14hello_from_gpuv)
        /*0008*/ 	.word	0x00000018


	//----- nvinfo : EIATTR_FRAME_SIZE
	.align		4
.L_2:
        /*000c*/ 	.byte	0x04, 0x11
        /*000e*/ 	.short	(.L_4 - .L_3)
	.align		4
.L_3:
        /*0010*/ 	.word	index@(_Z14hello_from_gpuv)
        /*0014*/ 	.word	0x00000000


	//----- nvinfo : EIATTR_MIN_STACK_SIZE
	.align		4
.L_4:
        /*0018*/ 	.byte	0x04, 0x12
        /*001a*/ 	.short	(.L_6 - .L_5)
	.align		4
.L_5:
        /*001c*/ 	.word	index@(_Z14hello_from_gpuv)
        /*0020*/ 	.word	0x00000000
.L_6:


//--------------------- .nv.compat                --------------------------
	.section	.nv.compat,"",@"SHT_CUDA_COMPAT_INFO"
	.align	4
        /*0000*/ 	.byte	0x02, 0x09, 0x00, 0x00, 0x02, 0x02, 0x01, 0x00, 0x02, 0x05, 0x05, 0x00, 0x03, 0x07, 0x01, 0x01
        /*0010*/ 	.byte	0x02, 0x03, 0x00, 0x00, 0x02, 0x06, 0x01, 0x00, 0x04, 0x0b, 0x08, 0x00, 0x09, 0x00, 0x00, 0x00
        /*0020*/ 	.byte	0x00, 0x00, 0x00, 0x00


//--------------------- .nv.info._Z14hello_from_gpuv --------------------------
	.section	.nv.info._Z14hello_from_gpuv,"",@"SHT_CUDA_INFO"
	.sectionflags	@""
	.align	4


	//----- nvinfo : EIATTR_CUDA_API_VERSION
	.align		4
        /*0000*/ 	.byte	0x04, 0x37
        /*0002*/ 	.short	(.L_8 - .L_7)
.L_7:
        /*0004*/ 	.word	0x00000082


	//----- nvinfo : EIATTR_SPARSE_MMA_MASK
	.align		4
.L_8:
        /*0008*/ 	.byte	0x03, 0x50
        /*000a*/ 	.short	0x0000


	//----- nvinfo : EIATTR_MAXREG_COUNT
	.align		4
        /*000c*/ 	.byte	0x03, 0x1b
        /*000e*/ 	.short	0x00ff


	//----- nvinfo : EIATTR_EXTERNS
	.align		4
        /*0010*/ 	.byte	0x04, 0x0f
        /*0012*/ 	.short	(.L_10 - .L_9)


	//   ....[0]....
	.align		4
.L_9:
        /*0014*/ 	.word	index@(vprintf)


	//----- nvinfo : EIATTR_MERCURY_ISA_VERSION
	.align		4
.L_10:
        /*0018*/ 	.byte	0x03, 0x5f
        /*001a*/ 	.short	0x0101


	//----- nvinfo : EIATTR_VRC_CTA_INIT_COUNT
	.align		4
        /*001c*/ 	.byte	0x02, 0x4a
	.zero		1
	.zero		1


	//----- nvinfo : EIATTR_SYSCALL_OFFSETS
	.align		4
        /*0020*/ 	.byte	0x04, 0x46
        /*0022*/ 	.short	(.L_12 - .L_11)


	//   ....[0]....
.L_11:
        /*0024*/ 	.word	0x00000080


	//----- nvinfo : EIATTR_EXIT_INSTR_OFFSETS
	.align		4
.L_12:
        /*0028*/ 	.byte	0x04, 0x1c
        /*002a*/ 	.short	(.L_14 - .L_13)


	//   ....[0]....
.L_13:
        /*002c*/ 	.word	0x00000090


	//----- nvinfo : EIATTR_SW_WAR
	.align		4
.L_14:
        /*0030*/ 	.byte	0x04, 0x36
        /*0032*/ 	.short	(.L_16 - .L_15)
.L_15:
        /*0034*/ 	.word	0x00000008
.L_16:


//--------------------- .nv.callgraph             --------------------------
	.section	.nv.callgraph,"",@"SHT_CUDA_CALLGRAPH"
	.align	4
	.sectionentsize	8
	.align		4
        /*0000*/ 	.word	0x00000000
	.align		4
        /*0004*/ 	.word	0xffffffff
	.align		4
        /*0008*/ 	.word	index@(_Z14hello_from_gpuv)
	.align		4
        /*000c*/ 	.word	index@(vprintf)
	.align		4
        /*0010*/ 	.word	0x00000000
	.align		4
        /*0014*/ 	.word	0xfffffffe
	.align		4
        /*0018*/ 	.word	0x00000000
	.align		4
        /*001c*/ 	.word	0xfffffffd
	.align		4
        /*0020*/ 	.word	0x00000000
	.align		4
        /*0024*/ 	.word	0xfffffffc


//--------------------- .nv.constant4             --------------------------
	.section	.nv.constant4,"a",@progbits
	.align	8
	.align		8
.nv.constant4:
        /*0000*/ 	.dword	vprintf
	.align		8
        /*0008*/ 	.dword	$str


//--------------------- .text._Z14hello_from_gpuv --------------------------
	.section	.text._Z14hello_from_gpuv,"ax",@progbits
	.align	128
        .global         _Z14hello_from_gpuv
        .type           _Z14hello_from_gpuv,@function
        .size           _Z14hello_from_gpuv,(.L_x_2 - _Z14hello_from_gpuv)
        .other          _Z14hello_from_gpuv,@"STO_CUDA_ENTRY STV_DEFAULT"
_Z14hello_from_gpuv:
.text._Z14hello_from_gpuv:
[----:B------:R-:W0:Y:S01]  /*0000*/  LDC R1, c[0x0][0x37c] ;  /* 0x0000df00ff017b82 */ /* 0x000e220000000800 */
[----:B------:R-:W-:Y:S01]  /*0010*/  MOV R0, 0x0 ;  /* 0x0000000000007802 */ /* 0x000fe20000000f00 */
[----:B------:R-:W1:Y:S01]  /*0020*/  LDCU.64 UR4, c[0x4][0x8] ;  /* 0x01000100ff0477ac */ /* 0x000e620008000a00 */
[----:B------:R-:W-:-:S05]  /*0030*/  CS2R R6, SRZ ;  /* 0x0000000000067805 */ /* 0x000fca000001ff00 */
[----:B------:R2:W3:Y:S01]  /*0040*/  LDC.64 R2, c[0x4][R0] ;  /* 0x0100000000027b82 */ /* 0x0004e20000000a00 */
[----:B-1----:R-:W-:Y:S02]  /*0050*/  IMAD.U32 R4, RZ, RZ, UR4 ;  /* 0x00000004ff047e24 */ /* 0x002fe4000f8e00ff */
[----:B--2---:R-:W-:-:S07]  /*0060*/  IMAD.U32 R5, RZ, RZ, UR5 ;  /* 0x00000005ff057e24 */ /* 0x004fce000f8e00ff */
[----:B------:R-:W-:-:S07]  /*0070*/  LEPC R20, `(.L_x_0) ;  /* 0x000000001014794e */ /* 0x000fce0000000000 */
[----:B0--3--:R-:W-:Y:S05]  /*0080*/  CALL.ABS.NOINC R2 ;  /* 0x0000000002007343 */ /* 0x009fea0003c00000 */
.L_x_0:
[----:B------:R-:W-:Y:S05]  /*0090*/  EXIT ;  /* 0x000000000000794d */ /* 0x000fea0003800000 */
.L_x_1:
[----:B------:R-:W-:-:S00]  /*00a0*/  BRA `(.L_x_1) ;  /* 0xfffffffc00fc7947 */ /* 0x000fc0000383ffff */
[----:B------:R-:W-:-:S00]  /*00b0*/  NOP ;  /* 0x0000000000007918 */ /* 0x000fc00000000000 */
        /* <DEDUP_REMOVED lines=12> */
.L_x_2:


//--------------------- .nv.global.init           --------------------------
	.section	.nv.global.init,"aw",@progbits
.nv.global.init:
	.type		$str,@object
	.size		$str,(.L_0 - $str)
$str:
        /*0000*/ 	.byte	0x48, 0x65, 0x6c, 0x6c, 0x6f, 0x2c, 0x20, 0x57, 0x6f, 0x72, 0x6c, 0x64, 0x21, 0x20, 0x66, 0x72
        /*0010*/ 	.byte	0x6f, 0x6d, 0x20, 0x74, 0x68, 0x65, 0x20, 0x47, 0x50, 0x55, 0x21, 0x0a, 0x00
.L_0:


//--------------------- .nv.shared.reserved.0     --------------------------
	.section	.nv.shared.reserved.0,"aw",@nobits
	.weak		__nv_reservedSMEM_offset_0_alias
	.size		__nv_reservedSMEM_offset_0_alias, 0, 64
	.other		__nv_reservedSMEM_offset_0_alias,@"STO_CUDA_RESERVED_SHARED STV_DEFAULT"
__nv_reservedSMEM_offset_0_alias:
	.zero		0
	.zero		64


//--------------------- .nv.constant0._Z14hello_from_gpuv --------------------------
	.section	.nv.constant0._Z14hello_from_gpuv,"a",@progbits
	.sectionflags	@""
	.align	4
.nv.constant0._Z14hello_from_gpuv:
	.zero		896


//--------------------- SYMBOLS --------------------------

	.type		.nv.reservedSmem.offset0,@object
	.size		.nv.reservedSmem.offset0,0x4
	.type		vprintf,@function
